//
// Generated by NVIDIA NVVM Compiler
//
// Compiler Build ID: CL-36424714
// Cuda compilation tools, release 13.0, V13.0.88
// Based on NVVM 20.0.0
//

.version 9.0
.target sm_100
.address_size 64

	// .globl	_Z5triadPfPKfS1_fi

.visible .entry _Z5triadPfPKfS1_fi(
	.param .u64 .ptr .align 1 _Z5triadPfPKfS1_fi_param_0,
	.param .u64 .ptr .align 1 _Z5triadPfPKfS1_fi_param_1,
	.param .u64 .ptr .align 1 _Z5triadPfPKfS1_fi_param_2,
	.param .f32 _Z5triadPfPKfS1_fi_param_3,
	.param .u32 _Z5triadPfPKfS1_fi_param_4
)
{
	.reg .pred 	%p<2>;
	.reg .b32 	%r<6>;
	.reg .b32 	%f<5>;
	.reg .b64 	%rd<11>;

	ld.param.u64 	%rd1, [_Z5triadPfPKfS1_fi_param_0];
	ld.param.u64 	%rd2, [_Z5triadPfPKfS1_fi_param_1];
	ld.param.u64 	%rd3, [_Z5triadPfPKfS1_fi_param_2];
	ld.param.f32 	%f1, [_Z5triadPfPKfS1_fi_param_3];
	ld.param.u32 	%r2, [_Z5triadPfPKfS1_fi_param_4];
	mov.u32 	%r3, %ctaid.x;
	mov.u32 	%r4, %ntid.x;
	mov.u32 	%r5, %tid.x;
	mad.lo.s32 	%r1, %r3, %r4, %r5;
	setp.ge.s32 	%p1, %r1, %r2;
	@%p1 bra 	$L__BB0_2;
	cvta.to.global.u64 	%rd4, %rd2;
	cvta.to.global.u64 	%rd5, %rd3;
	cvta.to.global.u64 	%rd6, %rd1;
	mul.wide.s32 	%rd7, %r1, 4;
	add.s64 	%rd8, %rd4, %rd7;
	ld.global.nc.f32 	%f2, [%rd8];
	add.s64 	%rd9, %rd5, %rd7;
	ld.global.nc.f32 	%f3, [%rd9];
	fma.rn.f32 	%f4, %f1, %f3, %f2;
	add.s64 	%rd10, %rd6, %rd7;
	st.global.f32 	[%rd10], %f4;
$L__BB0_2:
	ret;

}


// ===== COMPILED SASS (sm_100) =====

	.target	sm_100

	.elftype	@"ET_EXEC"


//--------------------- .note.nv.tkinfo           --------------------------
	.section	.note.nv.tkinfo,"",@"SHT_NOTE"
	.sectionflags	@"SHF_NOTE_NV_TKINFO"
	.tkinfo
        /*0018*/ 	.word	0x00000002
        /*0030*/ 	.string	""
        /*0030*/ 	.string	"ptxas"
        /*0030*/ 	.string	"Cuda compilation tools, release 13.0, V13.0.88"
        /*0030*/ 	.string	"Build cuda_13.0.r13.0/compiler.36424714_0"
        /*0030*/ 	.string	"-arch sm_100 -m 64 "



//--------------------- .note.nv.cuinfo           --------------------------
	.section	.note.nv.cuinfo,"",@"SHT_NOTE"
	.sectionflags	@"SHF_NOTE_NV_CUINFO"
        /*0018*/ 	.short	0x0002
        /*001a*/ 	.short	0x0064
        /*001c*/ 	.short	0x0082
	.zero		2


//--------------------- .nv.info                  --------------------------
	.section	.nv.info,"",@"SHT_CUDA_INFO"
	.align	4


	//----- nvinfo : EIATTR_REGCOUNT
	.align		4
        /*0000*/ 	.byte	0x04, 0x2f
        /*0002*/ 	.short	(.L_1 - .L_0)
	.align		4
.L_0:
        /*0004*/ 	.word	index@(_Z5triadPfPKfS1_fi)
        /*0008*/ 	.word	0x0000000c


	//----- nvinfo : EIATTR_FRAME_SIZE
	.align		4
.L_1:
        /*000c*/ 	.byte	0x04, 0x11
        /*000e*/ 	.short	(.L_3 - .L_2)
	.align		4
.L_2:
        /*0010*/ 	.word	index@(_Z5triadPfPKfS1_fi)
        /*0014*/ 	.word	0x00000000


	//----- nvinfo : EIATTR_MIN_STACK_SIZE
	.align		4
.L_3:
        /*0018*/ 	.byte	0x04, 0x12
        /*001a*/ 	.short	(.L_5 - .L_4)
	.align		4
.L_4:
        /*001c*/ 	.word	index@(_Z5triadPfPKfS1_fi)
        /*0020*/ 	.word	0x00000000
.L_5:


//--------------------- .nv.compat                --------------------------
	.section	.nv.compat,"",@"SHT_CUDA_COMPAT_INFO"
	.align	4
        /*0000*/ 	.byte	0x02, 0x09, 0x00, 0x00, 0x02, 0x02, 0x01, 0x00, 0x02, 0x05, 0x05, 0x00, 0x03, 0x07, 0x01, 0x01
        /*0010*/ 	.byte	0x02, 0x03, 0x00, 0x00, 0x02, 0x06, 0x01, 0x00, 0x04, 0x0b, 0x08, 0x00, 0x09, 0x00, 0x00, 0x00
        /*0020*/ 	.byte	0x00, 0x00, 0x00, 0x00


//--------------------- .nv.info._Z5triadPfPKfS1_fi --------------------------
	.section	.nv.info._Z5triadPfPKfS1_fi,"",@"SHT_CUDA_INFO"
	.sectionflags	@""
	.align	4


	//----- nvinfo : EIATTR_CUDA_API_VERSION
	.align		4
        /*0000*/ 	.byte	0x04, 0x37
        /*0002*/ 	.short	(.L_7 - .L_6)
.L_6:
        /*0004*/ 	.word	0x00000082


	//----- nvinfo : EIATTR_KPARAM_INFO
	.align		4
.L_7:
        /*0008*/ 	.byte	0x04, 0x17
        /*000a*/ 	.short	(.L_9 - .L_8)
.L_8:
        /*000c*/ 	.word	0x00000000
        /*0010*/ 	.short	0x0004
        /*0012*/ 	.short	0x001c
        /*0014*/ 	.byte	0x00, 0xf0, 0x11, 0x00


	//----- nvinfo : EIATTR_KPARAM_INFO
	.align		4
.L_9:
        /*0018*/ 	.byte	0x04, 0x17
        /*001a*/ 	.short	(.L_11 - .L_10)
.L_10:
        /*001c*/ 	.word	0x00000000
        /*0020*/ 	.short	0x0003
        /*0022*/ 	.short	0x0018
        /*0024*/ 	.byte	0x00, 0xf0, 0x11, 0x00


	//----- nvinfo : EIATTR_KPARAM_INFO
	.align		4
.L_11:
        /*0028*/ 	.byte	0x04, 0x17
        /*002a*/ 	.short	(.L_13 - .L_12)
.L_12:
        /*002c*/ 	.word	0x00000000
        /*0030*/ 	.short	0x0002
        /*0032*/ 	.short	0x0010
        /*0034*/ 	.byte	0x00, 0xf5, 0x21, 0x00


	//----- nvinfo : EIATTR_KPARAM_INFO
	.align		4
.L_13:
        /*0038*/ 	.byte	0x04, 0x17
        /*003a*/ 	.short	(.L_15 - .L_14)
.L_14:
        /*003c*/ 	.word	0x00000000
        /*0040*/ 	.short	0x0001
        /*0042*/ 	.short	0x0008
        /*0044*/ 	.byte	0x00, 0xf5, 0x21, 0x00


	//----- nvinfo : EIATTR_KPARAM_INFO
	.align		4
.L_15:
        /*0048*/ 	.byte	0x04, 0x17
        /*004a*/ 	.short	(.L_17 - .L_16)
.L_16:
        /*004c*/ 	.word	0x00000000
        /*0050*/ 	.short	0x0000
        /*0052*/ 	.short	0x0000
        /*0054*/ 	.byte	0x00, 0xf5, 0x21, 0x00


	//----- nvinfo : EIATTR_SPARSE_MMA_MASK
	.align		4
.L_17:
        /*0058*/ 	.byte	0x03, 0x50
        /*005a*/ 	.short	0x0000


	//----- nvinfo : EIATTR_MAXREG_COUNT
	.align		4
        /*005c*/ 	.byte	0x03, 0x1b
        /*005e*/ 	.short	0x00ff


	//----- nvinfo : EIATTR_MERCURY_ISA_VERSION
	.align		4
        /*0060*/ 	.byte	0x03, 0x5f
        /*0062*/ 	.short	0x0101


	//----- nvinfo : EIATTR_VRC_CTA_INIT_COUNT
	.align		4
        /*0064*/ 	.byte	0x02, 0x4a
	.zero		1
	.zero		1


	//----- nvinfo : EIATTR_EXIT_INSTR_OFFSETS
	.align		4
        /*0068*/ 	.byte	0x04, 0x1c
        /*006a*/ 	.short	(.L_19 - .L_18)


	//   ....[0]....
.L_18:
        /*006c*/ 	.word	0x00000070


	//   ....[1]....
        /*0070*/ 	.word	0x00000140


	//----- nvinfo : EIATTR_CBANK_PARAM_SIZE
	.align		4
.L_19:
        /*0074*/ 	.byte	0x03, 0x19
        /*0076*/ 	.short	0x0020


	//----- nvinfo : EIATTR_PARAM_CBANK
	.align		4
        /*0078*/ 	.byte	0x04, 0x0a
        /*007a*/ 	.short	(.L_21 - .L_20)
	.align		4
.L_20:
        /*007c*/ 	.word	index@(.nv.constant0._Z5triadPfPKfS1_fi)
        /*0080*/ 	.short	0x0380
        /*0082*/ 	.short	0x0020


	//----- nvinfo : EIATTR_SW_WAR
	.align		4
.L_21:
        /*0084*/ 	.byte	0x04, 0x36
        /*0086*/ 	.short	(.L_23 - .L_22)
.L_22:
        /*0088*/ 	.word	0x00000008
.L_23:


//--------------------- .nv.callgraph             --------------------------
	.section	.nv.callgraph,"",@"SHT_CUDA_CALLGRAPH"
	.align	4
	.sectionentsize	8
	.align		4
        /*0000*/ 	.word	0x00000000
	.align		4
        /*0004*/ 	.word	0xffffffff
	.align		4
        /*0008*/ 	.word	0x00000000
	.align		4
        /*000c*/ 	.word	0xfffffffe
	.align		4
        /*0010*/ 	.word	0x00000000
	.align		4
        /*0014*/ 	.word	0xfffffffd
	.align		4
        /*0018*/ 	.word	0x00000000
	.align		4
        /*001c*/ 	.word	0xfffffffc


//--------------------- .text._Z5triadPfPKfS1_fi  --------------------------
	.section	.text._Z5triadPfPKfS1_fi,"ax",@progbits
	.align	128
        .global         _Z5triadPfPKfS1_fi
        .type           _Z5triadPfPKfS1_fi,@function
        .size           _Z5triadPfPKfS1_fi,(.L_x_1 - _Z5triadPfPKfS1_fi)
        .other          _Z5triadPfPKfS1_fi,@"STO_CUDA_ENTRY STV_DEFAULT"
_Z5triadPfPKfS1_fi:
.text._Z5triadPfPKfS1_fi:
[----:B------:R-:W-:Y:S01]  /*0000*/  LDC R1, c[0x0][0x37c] ;  /* 0x0000df00ff017b82 */ /* 0x000fe20000000800 */
[----:B------:R-:W0:Y:S07]  /*0010*/  S2R R0, SR_TID.X ;  /* 0x0000000000007919 */ /* 0x000e2e0000002100 */
[----:B------:R-:W0:Y:S01]  /*0020*/  S2UR UR4, SR_CTAID.X ;  /* 0x00000000000479c3 */ /* 0x000e220000002500 */
[----:B------:R-:W1:Y:S07]  /*0030*/  LDCU UR5, c[0x0][0x39c] ;  /* 0x00007380ff0577ac */ /* 0x000e6e0008000800 */
[----:B------:R-:W0:Y:S02]  /*0040*/  LDC R9, c[0x0][0x360] ;  /* 0x0000d800ff097b82 */ /* 0x000e240000000800 */
[----:B0-----:R-:W-:-:S05]  /*0050*/  IMAD R9, R9, UR4, R0 ;  /* 0x0000000409097c24 */ /* 0x001fca000f8e0200 */
[----:B-1----:R-:W-:-:S13]  /*0060*/  ISETP.GE.AND P0, PT, R9, UR5, PT ;  /* 0x0000000509007c0c */ /* 0x002fda000bf06270 */
[----:B------:R-:W-:Y:S05]  /*0070*/  @P0 EXIT ;  /* 0x000000000000094d */ /* 0x000fea0003800000 */
[----:B------:R-:W0:Y:S01]  /*0080*/  LDC.64 R2, c[0x0][0x388] ;  /* 0x0000e200ff027b82 */ /* 0x000e220000000a00 */
[----:B------:R-:W1:Y:S01]  /*0090*/  LDCU.64 UR4, c[0x0][0x358] ;  /* 0x00006b00ff0477ac */ /* 0x000e620008000a00 */
[----:B------:R-:W2:Y:S06]  /*00a0*/  LDCU UR6, c[0x0][0x398] ;  /* 0x00007300ff0677ac */ /* 0x000eac0008000800 */
[----:B------:R-:W3:Y:S08]  /*00b0*/  LDC.64 R4, c[0x0][0x390] ;  /* 0x0000e400ff047b82 */ /* 0x000ef00000000a00 */
[----:B------:R-:W4:Y:S01]  /*00c0*/  LDC.64 R6, c[0x0][0x380] ;  /* 0x0000e000ff067b82 */ /* 0x000f220000000a00 */
[----:B0-----:R-:W-:-:S06]  /*00d0*/  IMAD.WIDE R2, R9, 0x4, R2 ;  /* 0x0000000409027825 */ /* 0x001fcc00078e0202 */
[----:B-1----:R-:W2:Y:S01]  /*00e0*/  LDG.E.CONSTANT R2, desc[UR4][R2.64] ;  /* 0x0000000402027981 */ /* 0x002ea2000c1e9900 */
[----:B---3--:R-:W-:-:S06]  /*00f0*/  IMAD.WIDE R4, R9, 0x4, R4 ;  /* 0x0000000409047825 */ /* 0x008fcc00078e0204 */
[----:B------:R-:W2:Y:S01]  /*0100*/  LDG.E.CONSTANT R5, desc[UR4][R4.64] ;  /* 0x0000000404057981 */ /* 0x000ea2000c1e9900 */
[----:B----4-:R-:W-:-:S04]  /*0110*/  IMAD.WIDE R6, R9, 0x4, R6 ;  /* 0x0000000409067825 */ /* 0x010fc800078e0206 */
[----:B--2---:R-:W-:-:S05]  /*0120*/  FFMA R9, R5, UR6, R2 ;  /* 0x0000000605097c23 */ /* 0x004fca0008000002 */
[----:B------:R-:W-:Y:S01]  /*0130*/  STG.E desc[UR4][R6.64], R9 ;  /* 0x0000000906007986 */ /* 0x000fe2000c101904 */
[----:B------:R-:W-:Y:S05]  /*0140*/  EXIT ;  /* 0x000000000000794d */ /* 0x000fea0003800000 */
.L_x_0:
[----:B------:R-:W-:-:S00]  /*0150*/  BRA `(.L_x_0) ;  /* 0xfffffffc00fc7947 */ /* 0x000fc0000383ffff */
[----:B------:R-:W-:-:S00]  /*0160*/  NOP ;  /* 0x0000000000007918 */ /* 0x000fc00000000000 */
        /* <DEDUP_REMOVED lines=9> */
.L_x_1:


//--------------------- .nv.shared.reserved.0     --------------------------
	.section	.nv.shared.reserved.0,"aw",@nobits
	.weak		__nv_reservedSMEM_offset_0_alias
	.size		__nv_reservedSMEM_offset_0_alias, 0, 64
	.other		__nv_reservedSMEM_offset_0_alias,@"STO_CUDA_RESERVED_SHARED STV_DEFAULT"
__nv_reservedSMEM_offset_0_alias:
	.zero		0
	.zero		64


//--------------------- .nv.constant0._Z5triadPfPKfS1_fi --------------------------
	.section	.nv.constant0._Z5triadPfPKfS1_fi,"a",@progbits
	.sectionflags	@""
	.align	4
.nv.constant0._Z5triadPfPKfS1_fi:
	.zero		928


//--------------------- SYMBOLS --------------------------

	.type		.nv.reservedSmem.offset0,@object
	.size		.nv.reservedSmem.offset0,0x4
